	.headerflags	@"EF_CUDA_TEXMODE_UNIFIED EF_CUDA_64BIT_ADDRESS EF_CUDA_ACCELERATORS EF_CUDA_SM90 EF_CUDA_VIRTUAL_SM(EF_CUDA_SM90)"
	.elftype	@"ET_EXEC"


//--------------------- .nv.info                  --------------------------
	.section	.nv.info,"",@"SHT_CUDA_INFO"
	.align	4


	//----- nvinfo : EIATTR_REGCOUNT
	.align		4
        /*0000*/ 	.byte	0x04, 0x2f
        /*0002*/ 	.short	(.L_2 - .L_1)
	.align		4
.L_1:
        /*0004*/ 	.word	index@(triton_poi_fused_add_convolution_elu_mul_15)
        /*0008*/ 	.word	0x00000020


	//----- nvinfo : EIATTR_MIN_STACK_SIZE
	.align		4
.L_2:
        /*000c*/ 	.byte	0x04, 0x12
        /*000e*/ 	.short	(.L_4 - .L_3)
	.align		4
.L_3:
        /*0010*/ 	.word	index@(triton_poi_fused_add_convolution_elu_mul_15)
        /*0014*/ 	.word	0x00000000


	//----- nvinfo : EIATTR_FRAME_SIZE
	.align		4
.L_4:
        /*0018*/ 	.byte	0x04, 0x11
        /*001a*/ 	.short	(.L_6 - .L_5)
	.align		4
.L_5:
        /*001c*/ 	.word	index@(triton_poi_fused_add_convolution_elu_mul_15)
        /*0020*/ 	.word	0x00000000


	//----- nvinfo : EIATTR_MIN_STACK_SIZE
	.align		4
.L_6:
        /*0024*/ 	.byte	0x04, 0x12
        /*0026*/ 	.short	(.L_8 - .L_7)
	.align		4
.L_7:
        /*0028*/ 	.word	index@(triton_poi_fused_add_convolution_elu_mul_15)
        /*002c*/ 	.word	0x00000000
.L_8:


//--------------------- .nv.info.triton_poi_fused_add_convolution_elu_mul_15 --------------------------
	.section	.nv.info.triton_poi_fused_add_convolution_elu_mul_15,"",@"SHT_CUDA_INFO"
	.sectionflags	@""
	.align	4


	//----- nvinfo : EIATTR_CUDA_API_VERSION
	.align		4
        /*0000*/ 	.byte	0x04, 0x37
        /*0002*/ 	.short	(.L_10 - .L_9)
.L_9:
        /*0004*/ 	.word	0x0000007c


	//----- nvinfo : EIATTR_KPARAM_INFO
	.align		4
.L_10:
        /*0008*/ 	.byte	0x04, 0x17
        /*000a*/ 	.short	(.L_12 - .L_11)
.L_11:
        /*000c*/ 	.word	0x00000000
        /*0010*/ 	.short	0x0005
        /*0012*/ 	.short	0x0028
        /*0014*/ 	.byte	0x00, 0xf0, 0x11, 0x00


	//----- nvinfo : EIATTR_KPARAM_INFO
	.align		4
.L_12:
        /*0018*/ 	.byte	0x04, 0x17
        /*001a*/ 	.short	(.L_14 - .L_13)
.L_13:
        /*001c*/ 	.word	0x00000000
        /*0020*/ 	.short	0x0004
        /*0022*/ 	.short	0x0020
        /*0024*/ 	.byte	0x00, 0xf4, 0x21, 0x00


	//----- nvinfo : EIATTR_KPARAM_INFO
	.align		4
.L_14:
        /*0028*/ 	.byte	0x04, 0x17
        /*002a*/ 	.short	(.L_16 - .L_15)
.L_15:
        /*002c*/ 	.word	0x00000000
        /*0030*/ 	.short	0x0003
        /*0032*/ 	.short	0x0018
        /*0034*/ 	.byte	0x00, 0xf4, 0x21, 0x00


	//----- nvinfo : EIATTR_KPARAM_INFO
	.align		4
.L_16:
        /*0038*/ 	.byte	0x04, 0x17
        /*003a*/ 	.short	(.L_18 - .L_17)
.L_17:
        /*003c*/ 	.word	0x00000000
        /*0040*/ 	.short	0x0002
        /*0042*/ 	.short	0x0010
        /*0044*/ 	.byte	0x00, 0xf4, 0x21, 0x00


	//----- nvinfo : EIATTR_KPARAM_INFO
	.align		4
.L_18:
        /*0048*/ 	.byte	0x04, 0x17
        /*004a*/ 	.short	(.L_20 - .L_19)
.L_19:
        /*004c*/ 	.word	0x00000000
        /*0050*/ 	.short	0x0001
        /*0052*/ 	.short	0x0008
        /*0054*/ 	.byte	0x00, 0xf4, 0x21, 0x00


	//----- nvinfo : EIATTR_KPARAM_INFO
	.align		4
.L_20:
        /*0058*/ 	.byte	0x04, 0x17
        /*005a*/ 	.short	(.L_22 - .L_21)
.L_21:
        /*005c*/ 	.word	0x00000000
        /*0060*/ 	.short	0x0000
        /*0062*/ 	.short	0x0000
        /*0064*/ 	.byte	0x00, 0xf4, 0x21, 0x00


	//----- nvinfo : EIATTR_SPARSE_MMA_MASK
	.align		4
.L_22:
        /*0068*/ 	.byte	0x03, 0x50
        /*006a*/ 	.short	0x0000


	//----- nvinfo : EIATTR_MAXREG_COUNT
	.align		4
        /*006c*/ 	.byte	0x03, 0x1b
        /*006e*/ 	.short	0x00ff


	//----- nvinfo : EIATTR_EXIT_INSTR_OFFSETS
	.align		4
        /*0070*/ 	.byte	0x04, 0x1c
        /*0072*/ 	.short	(.L_24 - .L_23)


	//   ....[0]....
.L_23:
        /*0074*/ 	.word	0x000010d0


	//----- nvinfo : EIATTR_REQNTID
	.align		4
.L_24:
        /*0078*/ 	.byte	0x04, 0x10
        /*007a*/ 	.short	(.L_26 - .L_25)
.L_25:
        /*007c*/ 	.word	0x00000080
        /*0080*/ 	.word	0x00000001
        /*0084*/ 	.word	0x00000001


	//----- nvinfo : EIATTR_CBANK_PARAM_SIZE
	.align		4
.L_26:
        /*0088*/ 	.byte	0x03, 0x19
        /*008a*/ 	.short	0x002c


	//----- nvinfo : EIATTR_PARAM_CBANK
	.align		4
        /*008c*/ 	.byte	0x04, 0x0a
        /*008e*/ 	.short	(.L_28 - .L_27)
	.align		4
.L_27:
        /*0090*/ 	.word	index@(.nv.constant0.triton_poi_fused_add_convolution_elu_mul_15)
        /*0094*/ 	.short	0x0210
        /*0096*/ 	.short	0x002c


	//----- nvinfo : EIATTR_SW_WAR
	.align		4
.L_28:
        /*0098*/ 	.byte	0x04, 0x36
        /*009a*/ 	.short	(.L_30 - .L_29)
.L_29:
        /*009c*/ 	.word	0x00000008
.L_30:


//--------------------- .nv.callgraph             --------------------------
	.section	.nv.callgraph,"",@"SHT_CUDA_CALLGRAPH"
	.align	4
	.sectionentsize	8
	.align		4
        /*0000*/ 	.word	0x00000000
	.align		4
        /*0004*/ 	.word	0xffffffff
	.align		4
        /*0008*/ 	.word	0x00000000
	.align		4
        /*000c*/ 	.word	0xfffffffe
	.align		4
        /*0010*/ 	.word	0x00000000
	.align		4
        /*0014*/ 	.word	0xfffffffd
	.align		4
        /*0018*/ 	.word	0x00000000
	.align		4
        /*001c*/ 	.word	0xfffffffc


//--------------------- .nv.constant4             --------------------------
	.section	.nv.constant4,"a",@progbits
	.align	8
	.align		8
.nv.constant4:
        /*0000*/ 	.dword	_$_str


//--------------------- .text.triton_poi_fused_add_convolution_elu_mul_15 --------------------------
	.section	.text.triton_poi_fused_add_convolution_elu_mul_15,"ax",@progbits
	.align	128
        .global         triton_poi_fused_add_convolution_elu_mul_15
        .type           triton_poi_fused_add_convolution_elu_mul_15,@function
        .size           triton_poi_fused_add_convolution_elu_mul_15,(.L_x_1 - triton_poi_fused_add_convolution_elu_mul_15)
        .other          triton_poi_fused_add_convolution_elu_mul_15,@"STO_CUDA_ENTRY STV_DEFAULT"
triton_poi_fused_add_convolution_elu_mul_15:
.text.triton_poi_fused_add_convolution_elu_mul_15:
[----:B------:R-:W-:Y:S01]  /*0000*/  LDC R1, c[0x0][0x28] ;  /* 0x00000a00ff017b82 */ /* 0x000fe20000000800 */
[----:B------:R-:W1:Y:S07]  /*0010*/  S2R R0, SR_TID.X ;  /* 0x0000000000007919 */ /* 0x000e6e0000002100 */
[----:B------:R-:W2:Y:S01]  /*0020*/  LDC.64 R24, c[0x0][0x210] ;  /* 0x00008400ff187b82 */ /* 0x000ea20000000a00 */
[----:B------:R-:W-:Y:S01]  /*0030*/  ULDC.64 UR4, c[0x0][0x208] ;  /* 0x0000820000047ab9 */ /* 0x000fe20000000a00 */
[----:B------:R-:W3:Y:S06]  /*0040*/  S2R R3, SR_CTAID.X ;  /* 0x0000000000037919 */ /* 0x000eec0000002500 */
[----:B------:R-:W4:Y:S08]  /*0050*/  LDC.64 R26, c[0x0][0x218] ;  /* 0x00008600ff1a7b82 */ /* 0x000f300000000a00 */
[----:B------:R-:W5:Y:S08]  /*0060*/  LDC.64 R6, c[0x0][0x220] ;  /* 0x00008800ff067b82 */ /* 0x000f700000000a00 */
[----:B------:R-:W5:Y:S01]  /*0070*/  LDC.64 R4, c[0x0][0x228] ;  /* 0x00008a00ff047b82 */ /* 0x000f620000000a00 */
[----:B-1----:R-:W-:-:S04]  /*0080*/  SHF.L.U32 R0, R0, 0x2, RZ ;  /* 0x0000000200007819 */ /* 0x002fc800000006ff */
[----:B------:R-:W-:Y:S02]  /*0090*/  LOP3.LUT R0, R0, 0x1fc, RZ, 0xc0, !PT ;  /* 0x000001fc00007812 */ /* 0x000fe400078ec0ff */
[----:B---3--:R-:W-:Y:S02]  /*00a0*/  SHF.R.S32.HI R8, RZ, 0x15, R3 ;  /* 0x00000015ff087819 */ /* 0x008fe40000011403 */
[----:B------:R-:W-:Y:S02]  /*00b0*/  LEA R2, R3, R0, 0xa ;  /* 0x0000000003027211 */ /* 0x000fe400078e50ff */
[----:B------:R-:W-:-:S03]  /*00c0*/  SGXT R3, R8, 0x1 ;  /* 0x000000010803781a */ /* 0x000fc60000000200 */
[----:B--2---:R-:W-:Y:S01]  /*00d0*/  IMAD.WIDE R24, R2, 0x4, R24 ;  /* 0x0000000402187825 */ /* 0x004fe200078e0218 */
[----:B------:R-:W-:-:S04]  /*00e0*/  LEA.HI R3, R3, R2, RZ, 0x7 ;  /* 0x0000000203037211 */ /* 0x000fc800078f38ff */
[----:B------:R-:W-:Y:S01]  /*00f0*/  LOP3.LUT R3, R3, 0xffffff80, RZ, 0xc0, !PT ;  /* 0xffffff8003037812 */ /* 0x000fe200078ec0ff */
[----:B------:R-:W2:Y:S03]  /*0100*/  LDG.E.128 R20, desc[UR4][R24.64] ;  /* 0x0000000418147981 */ /* 0x000ea6000c1e1d00 */
[----:B------:R-:W-:Y:S01]  /*0110*/  IADD3 R3, R2, -R3, RZ ;  /* 0x8000000302037210 */ /* 0x000fe20007ffe0ff */
[----:B------:R-:W3:Y:S04]  /*0120*/  LDG.E.128 R8, desc[UR4][R24.64+0x800] ;  /* 0x0008000418087981 */ /* 0x000ee8000c1e1d00 */
[----:B----4-:R-:W-:-:S04]  /*0130*/  IMAD.WIDE R26, R3, 0x4, R26 ;  /* 0x00000004031a7825 */ /* 0x010fc800078e021a */
[----:B-----5:R-:W-:-:S04]  /*0140*/  IMAD.WIDE R16, R3, 0x4, R6 ;  /* 0x0000000403107825 */ /* 0x020fc800078e0206 */
[----:B0-----:R-:W-:Y:S02]  /*0150*/  IMAD.WIDE R12, R3, 0x4, R4 ;  /* 0x00000004030c7825 */ /* 0x001fe400078e0204 */
[----:B------:R-:W2:Y:S04]  /*0160*/  LDG.E.EL.128 R4, desc[UR4][R26.64] ;  /* 0x000000041a047981 */ /* 0x000ea8000c2e1d00 */
[----:B------:R-:W4:Y:S04]  /*0170*/  LDG.E.EL.128 R16, desc[UR4][R16.64] ;  /* 0x0000000410107981 */ /* 0x000f28000c2e1d00 */
[----:B------:R-:W4:Y:S01]  /*0180*/  LDG.E.EL.128 R12, desc[UR4][R12.64] ;  /* 0x000000040c0c7981 */ /* 0x000f22000c2e1d00 */
[----:B--2---:R-:W-:-:S04]  /*0190*/  FADD R20, R20, R4 ;  /* 0x0000000414147221 */ /* 0x004fc80000000000 */
[----:B----4-:R-:W-:-:S04]  /*01a0*/  FFMA R0, R16, R20, R12 ;  /* 0x0000001410007223 */ /* 0x010fc8000000000c */
[----:B------:R-:W-:-:S04]  /*01b0*/  FMUL R28, R0, 1.4426950216293334961 ;  /* 0x3fb8aa3b001c7820 */ /* 0x000fc80000400000 */
[----:B------:R-:W0:Y:S01]  /*01c0*/  FRND R3, R28 ;  /* 0x0000001c00037307 */ /* 0x000e220000201000 */
[----:B------:R-:W-:-:S05]  /*01d0*/  FADD.FTZ R29, |R0|, -RZ ;  /* 0x800000ff001d7221 */ /* 0x000fca0000010200 */
[----:B------:R-:W-:Y:S01]  /*01e0*/  FSETP.GEU.AND P0, PT, R29, 0.40999999642372131348, PT ;  /* 0x3ed1eb851d00780b */ /* 0x000fe20003f0e000 */
[--C-:B------:R-:W-:Y:S01]  /*01f0*/  FADD R21, R21, R5.reuse ;  /* 0x0000000515157221 */ /* 0x100fe20000000000 */
[----:B---3--:R-:W-:Y:S01]  /*0200*/  FADD R9, R9, R5 ;  /* 0x0000000509097221 */ /* 0x008fe20000000000 */
[----:B------:R-:W-:Y:S01]  /*0210*/  HFMA2.MMA R5, -RZ, RZ, 0.83837890625, -4044 ;  /* 0x3ab5ebe6ff057435 */ /* 0x000fe200000001ff */
[----:B0-----:R-:W-:Y:S01]  /*0220*/  FSEL R3, R3, RZ, P0 ;  /* 0x000000ff03037208 */ /* 0x001fe20000000000 */
[----:B------:R-:W-:-:S04]  /*0230*/  FADD R8, R8, R4 ;  /* 0x0000000408087221 */ /* 0x000fc80000000000 */
[C---:B------:R-:W-:Y:S01]  /*0240*/  FFMA.FTZ R26, -R3.reuse, 0.693145751953125, R0 ;  /* 0x3f317200031a7823 */ /* 0x040fe20000010100 */
[----:B------:R-:W-:-:S03]  /*0250*/  FSETP.NEU.AND P6, PT, R3, 128, PT ;  /* 0x430000000300780b */ /* 0x000fc60003fcd000 */
[C---:B------:R-:W-:Y:S01]  /*0260*/  FFMA.FTZ R4, -R3.reuse, 1.428606765330187045e-06, R26 ;  /* 0x35bfbe8e03047823 */ /* 0x040fe2000001011a */
[----:B------:R-:W-:-:S03]  /*0270*/  FSEL R26, R3, 127, P6 ;  /* 0x42fe0000031a7808 */ /* 0x000fc60003000000 */
[----:B------:R-:W-:-:S03]  /*0280*/  FFMA.FTZ R27, R4, R5, 0.0083824126049876213074 ;  /* 0x3c095663041b7423 */ /* 0x000fc60000010005 */
[----:B------:R-:W0:Y:S01]  /*0290*/  MUFU.EX2 R26, R26 ;  /* 0x0000001a001a7308 */ /* 0x000e220000000800 */
[----:B------:R-:W-:-:S04]  /*02a0*/  FFMA.FTZ R27, R4, R27, 0.041667830199003219604 ;  /* 0x3d2aabe3041b7423 */ /* 0x000fc8000001001b */
[----:B------:R-:W-:Y:S01]  /*02b0*/  FFMA.FTZ R27, R4, R27, 0.16666397452354431152 ;  /* 0x3e2aa9f6041b7423 */ /* 0x000fe2000001001b */
[----:B------:R-:W-:-:S03]  /*02c0*/  FADD R22, R22, R6 ;  /* 0x0000000616167221 */ /* 0x000fc60000000000 */
[----:B------:R-:W-:Y:S01]  /*02d0*/  FFMA.FTZ R27, R4, R27, 0.49999994039535522461 ;  /* 0x3efffffe041b7423 */ /* 0x000fe2000001001b */
[----:B------:R-:W-:-:S03]  /*02e0*/  FADD R23, R23, R7 ;  /* 0x0000000717177221 */ /* 0x000fc60000000000 */
[----:B------:R-:W-:Y:S02]  /*02f0*/  FMUL R27, R4, R27 ;  /* 0x0000001b041b7220 */ /* 0x000fe40000400000 */
[----:B------:R1:W-:Y:S01]  /*0300*/  STG.E.128 desc[UR4][R24.64], R20 ;  /* 0x0000001418007986 */ /* 0x0003e2000c101d04 */
[----:B0-----:R-:W-:Y:S01]  /*0310*/  FADD R29, R26, -1 ;  /* 0xbf8000001a1d7421 */ /* 0x001fe20000000000 */
[----:B------:R-:W-:-:S04]  /*0320*/  FFMA.FTZ R27, R4, R27, R4 ;  /* 0x0000001b041b7223 */ /* 0x000fc80000010004 */
[----:B------:R-:W-:Y:S01]  /*0330*/  FFMA.FTZ R4, R26, R27, R29 ;  /* 0x0000001b1a047223 */ /* 0x000fe2000001001d */
[----:B-1----:R-:W-:-:S04]  /*0340*/  FFMA R21, R17, R21, R13 ;  /* 0x0000001511157223 */ /* 0x002fc8000000000d */
[----:B------:R-:W-:-:S04]  /*0350*/  FMUL R27, R21, 1.4426950216293334961 ;  /* 0x3fb8aa3b151b7820 */ /* 0x000fc80000400000 */
[----:B------:R-:W0:Y:S01]  /*0360*/  FRND R20, R27 ;  /* 0x0000001b00147307 */ /* 0x000e220000201000 */
[----:B------:R-:W-:-:S05]  /*0370*/  FADD.FTZ R28, |R21|, -RZ ;  /* 0x800000ff151c7221 */ /* 0x000fca0000010200 */
[----:B------:R-:W-:Y:S01]  /*0380*/  FSETP.GEU.AND P0, PT, R28, 0.40999999642372131348, PT ;  /* 0x3ed1eb851c00780b */ /* 0x000fe20003f0e000 */
[----:B------:R-:W-:-:S03]  /*0390*/  FADD R10, R10, R6 ;  /* 0x000000060a0a7221 */ /* 0x000fc60000000000 */
[----:B0-----:R-:W-:-:S05]  /*03a0*/  FSEL R20, R20, RZ, P0 ;  /* 0x000000ff14147208 */ /* 0x001fca0000000000 */
[C---:B------:R-:W-:Y:S01]  /*03b0*/  FFMA.FTZ R29, -R20.reuse, 0.693145751953125, R21 ;  /* 0x3f317200141d7823 */ /* 0x040fe20000010115 */
[C---:B------:R-:W-:Y:S01]  /*03c0*/  FSETP.NEU.AND P5, PT, R20.reuse, 128, PT ;  /* 0x430000001400780b */ /* 0x040fe20003fad000 */
[----:B------:R-:W-:Y:S02]  /*03d0*/  FADD R11, R11, R7 ;  /* 0x000000070b0b7221 */ /* 0x000fe40000000000 */
[C---:B------:R-:W-:Y:S01]  /*03e0*/  FFMA.FTZ R6, -R20.reuse, 1.428606765330187045e-06, R29 ;  /* 0x35bfbe8e14067823 */ /* 0x040fe2000001011d */
[----:B------:R-:W-:-:S03]  /*03f0*/  FSEL R7, R20, 127, P5 ;  /* 0x42fe000014077808 */ /* 0x000fc60002800000 */
[----:B------:R-:W-:-:S03]  /*0400*/  FFMA.FTZ R29, R6, R5, 0.0083824126049876213074 ;  /* 0x3c095663061d7423 */ /* 0x000fc60000010005 */
[----:B------:R-:W0:Y:S01]  /*0410*/  MUFU.EX2 R7, R7 ;  /* 0x0000000700077308 */ /* 0x000e220000000800 */
[----:B------:R-:W-:-:S04]  /*0420*/  FFMA.FTZ R29, R6, R29, 0.041667830199003219604 ;  /* 0x3d2aabe3061d7423 */ /* 0x000fc8000001001d */
[----:B------:R-:W-:-:S04]  /*0430*/  FFMA.FTZ R29, R6, R29, 0.16666397452354431152 ;  /* 0x3e2aa9f6061d7423 */ /* 0x000fc8000001001d */
[----:B------:R-:W-:-:S04]  /*0440*/  FFMA.FTZ R29, R6, R29, 0.49999994039535522461 ;  /* 0x3efffffe061d7423 */ /* 0x000fc8000001001d */
[----:B------:R-:W-:Y:S01]  /*0450*/  FMUL R29, R6, R29 ;  /* 0x0000001d061d7220 */ /* 0x000fe20000400000 */
[----:B------:R-:W-:Y:S01]  /*0460*/  FFMA R22, R18, R22, R14 ;  /* 0x0000001612167223 */ /* 0x000fe2000000000e */
[----:B0-----:R-:W-:Y:S02]  /*0470*/  FADD R26, R7, -1 ;  /* 0xbf800000071a7421 */ /* 0x001fe40000000000 */
[----:B------:R-:W-:-:S04]  /*0480*/  FFMA.FTZ R6, R6, R29, R6 ;  /* 0x0000001d06067223 */ /* 0x000fc80000010006 */
[----:B------:R-:W-:Y:S01]  /*0490*/  FFMA.FTZ R6, R7, R6, R26 ;  /* 0x0000000607067223 */ /* 0x000fe2000001001a */
[----:B------:R-:W-:-:S06]  /*04a0*/  FMUL R26, R22, 1.4426950216293334961 ;  /* 0x3fb8aa3b161a7820 */ /* 0x000fcc0000400000 */
[----:B------:R-:W0:Y:S01]  /*04b0*/  FRND R26, R26 ;  /* 0x0000001a001a7307 */ /* 0x000e220000201000 */
[----:B------:R-:W-:-:S05]  /*04c0*/  FADD.FTZ R27, |R22|, -RZ ;  /* 0x800000ff161b7221 */ /* 0x000fca0000010200 */
[----:B------:R-:W-:Y:S01]  /*04d0*/  FSETP.GEU.AND P0, PT, R27, 0.40999999642372131348, PT ;  /* 0x3ed1eb851b00780b */ /* 0x000fe20003f0e000 */
[----:B------:R-:W-:-:S03]  /*04e0*/  FFMA R14, R18, R10, R14 ;  /* 0x0000000a120e7223 */ /* 0x000fc6000000000e */
[----:B0-----:R-:W-:-:S05]  /*04f0*/  FSEL R27, R26, RZ, P0 ;  /* 0x000000ff1a1b7208 */ /* 0x001fca0000000000 */
[C---:B------:R-:W-:Y:S01]  /*0500*/  FFMA.FTZ R28, -R27.reuse, 0.693145751953125, R22 ;  /* 0x3f3172001b1c7823 */ /* 0x040fe20000010116 */
[----:B------:R-:W-:-:S03]  /*0510*/  FSETP.NEU.AND P4, PT, R27, 128, PT ;  /* 0x430000001b00780b */ /* 0x000fc60003f8d000 */
[----:B------:R-:W-:Y:S01]  /*0520*/  FFMA.FTZ R18, -R27, 1.428606765330187045e-06, R28 ;  /* 0x35bfbe8e1b127823 */ /* 0x000fe2000001011c */
[C-C-:B------:R-:W-:Y:S01]  /*0530*/  FFMA R23, R19.reuse, R23, R15.reuse ;  /* 0x0000001713177223 */ /* 0x140fe2000000000f */
[----:B------:R-:W-:Y:S02]  /*0540*/  FFMA R7, R19, R11, R15 ;  /* 0x0000000b13077223 */ /* 0x000fe4000000000f */
[----:B------:R-:W-:Y:S01]  /*0550*/  FFMA.FTZ R19, R18, R5, 0.0083824126049876213074 ;  /* 0x3c09566312137423 */ /* 0x000fe20000010005 */
[----:B------:R-:W-:-:S03]  /*0560*/  FSEL R15, R27, 127, P4 ;  /* 0x42fe00001b0f7808 */ /* 0x000fc60002000000 */
[C---:B------:R-:W-:Y:S02]  /*0570*/  FFMA.FTZ R29, R18.reuse, R19, 0.041667830199003219604 ;  /* 0x3d2aabe3121d7423 */ /* 0x040fe40000010013 */
[----:B------:R-:W0:Y:S02]  /*0580*/  MUFU.EX2 R19, R15 ;  /* 0x0000000f00137308 */ /* 0x000e240000000800 */
[----:B------:R-:W-:-:S04]  /*0590*/  FFMA.FTZ R29, R18, R29, 0.16666397452354431152 ;  /* 0x3e2aa9f6121d7423 */ /* 0x000fc8000001001d */
[----:B------:R-:W-:-:S04]  /*05a0*/  FFMA.FTZ R29, R18, R29, 0.49999994039535522461 ;  /* 0x3efffffe121d7423 */ /* 0x000fc8000001001d */
[----:B------:R-:W-:-:S04]  /*05b0*/  FMUL R29, R18, R29 ;  /* 0x0000001d121d7220 */ /* 0x000fc80000400000 */
[----:B------:R-:W-:Y:S01]  /*05c0*/  FFMA.FTZ R18, R18, R29, R18 ;  /* 0x0000001d12127223 */ /* 0x000fe20000010012 */
[----:B0-----:R-:W-:-:S04]  /*05d0*/  FADD R26, R19, -1 ;  /* 0xbf800000131a7421 */ /* 0x001fc80000000000 */
[----:B------:R-:W-:Y:S01]  /*05e0*/  FFMA.FTZ R19, R19, R18, R26 ;  /* 0x0000001213137223 */ /* 0x000fe2000001001a */
[----:B------:R-:W-:-:S04]  /*05f0*/  FMUL R26, R23, 1.4426950216293334961 ;  /* 0x3fb8aa3b171a7820 */ /* 0x000fc80000400000 */
[----:B------:R-:W0:Y:S01]  /*0600*/  FRND R18, R26 ;  /* 0x0000001a00127307 */ /* 0x000e220000201000 */
[----:B------:R-:W-:-:S05]  /*0610*/  FADD.FTZ R28, |R23|, -RZ ;  /* 0x800000ff171c7221 */ /* 0x000fca0000010200 */
[----:B------:R-:W-:Y:S01]  /*0620*/  FSETP.GEU.AND P0, PT, R28, 0.40999999642372131348, PT ;  /* 0x3ed1eb851c00780b */ /* 0x000fe20003f0e000 */
[----:B------:R-:W-:-:S03]  /*0630*/  FFMA R12, R16, R8, R12 ;  /* 0x00000008100c7223 */ /* 0x000fc6000000000c */
[----:B0-----:R-:W-:-:S05]  /*0640*/  FSEL R18, R18, RZ, P0 ;  /* 0x000000ff12127208 */ /* 0x001fca0000000000 */
[----:B------:R-:W-:Y:S01]  /*0650*/  FFMA.FTZ R15, -R18, 0.693145751953125, R23 ;  /* 0x3f317200120f7823 */ /* 0x000fe20000010117 */
[----:B------:R-:W-:-:S03]  /*0660*/  FFMA R13, R17, R9, R13 ;  /* 0x00000009110d7223 */ /* 0x000fc6000000000d */
[----:B------:R-:W-:-:S04]  /*0670*/  FFMA.FTZ R16, -R18, 1.428606765330187045e-06, R15 ;  /* 0x35bfbe8e12107823 */ /* 0x000fc8000001010f */
[----:B------:R-:W-:Y:S01]  /*0680*/  FFMA.FTZ R17, R16, R5, 0.0083824126049876213074 ;  /* 0x3c09566310117423 */ /* 0x000fe20000010005 */
[----:B------:R-:W-:-:S03]  /*0690*/  FSETP.NEU.AND P2, PT, R18, 128, PT ;  /* 0x430000001200780b */ /* 0x000fc60003f4d000 */
[----:B------:R-:W-:Y:S01]  /*06a0*/  FFMA.FTZ R17, R16, R17, 0.041667830199003219604 ;  /* 0x3d2aabe310117423 */ /* 0x000fe20000010011 */
[----:B------:R-:W-:-:S03]  /*06b0*/  FSEL R15, R18, 127, P2 ;  /* 0x42fe0000120f7808 */ /* 0x000fc60001000000 */
[C---:B------:R-:W-:Y:S01]  /*06c0*/  FFMA.FTZ R17, R16.reuse, R17, 0.16666397452354431152 ;  /* 0x3e2aa9f610117423 */ /* 0x040fe20000010011 */
[----:B------:R-:W0:Y:S03]  /*06d0*/  MUFU.EX2 R26, R15 ;  /* 0x0000000f001a7308 */ /* 0x000e260000000800 */
[----:B------:R-:W-:-:S04]  /*06e0*/  FFMA.FTZ R17, R16, R17, 0.49999994039535522461 ;  /* 0x3efffffe10117423 */ /* 0x000fc80000010011 */
[----:B------:R-:W-:-:S04]  /*06f0*/  FMUL R17, R16, R17 ;  /* 0x0000001110117220 */ /* 0x000fc80000400000 */
[----:B------:R-:W-:Y:S01]  /*0700*/  FFMA.FTZ R17, R16, R17, R16 ;  /* 0x0000001110117223 */ /* 0x000fe20000010010 */
[----:B------:R-:W-:Y:S01]  /*0710*/  FMUL R16, R12, 1.4426950216293334961 ;  /* 0x3fb8aa3b0c107820 */ /* 0x000fe20000400000 */
[----:B0-----:R-:W-:-:S05]  /*0720*/  FADD R29, R26, -1 ;  /* 0xbf8000001a1d7421 */ /* 0x001fca0000000000 */
[----:B------:R-:W0:Y:S01]  /*0730*/  FRND R16, R16 ;  /* 0x0000001000107307 */ /* 0x000e220000201000 */
[----:B------:R-:W-:Y:S01]  /*0740*/  FFMA.FTZ R26, R26, R17, R29 ;  /* 0x000000111a1a7223 */ /* 0x000fe2000001001d */
[----:B------:R-:W-:Y:S01]  /*0750*/  FSEL R17, R3, 127, P6 ;  /* 0x42fe000003117808 */ /* 0x000fe20003000000 */
[----:B------:R-:W-:Y:S01]  /*0760*/  FADD.FTZ R3, |R12|, -RZ ;  /* 0x800000ff0c037221 */ /* 0x000fe20000010200 */
[----:B------:R-:W-:Y:S01]  /*0770*/  @!P6 FADD R4, R4, R4 ;  /* 0x000000040404e221 */ /* 0x000fe20000000000 */
[----:B------:R-:W-:-:S03]  /*0780*/  FSETP.NEU.AND P6, PT, R0, RZ, PT ;  /* 0x000000ff0000720b */ /* 0x000fc60003fcd000 */
[----:B------:R-:W-:Y:S02]  /*0790*/  FSETP.GEU.AND P3, PT, R3, 0.40999999642372131348, PT ;  /* 0x3ed1eb850300780b */ /* 0x000fe40003f6e000 */
[C---:B------:R-:W-:Y:S02]  /*07a0*/  FSETP.GEU.AND P0, PT, R17.reuse, -25, PT ;  /* 0xc1c800001100780b */ /* 0x040fe40003f0e000 */
[----:B------:R-:W-:Y:S02]  /*07b0*/  FSETP.GT.AND P1, PT, R17, 128, PT ;  /* 0x430000001100780b */ /* 0x000fe40003f24000 */
[----:B0-----:R-:W-:Y:S02]  /*07c0*/  FSEL R17, R16, RZ, P3 ;  /* 0x000000ff10117208 */ /* 0x001fe40001800000 */
[----:B------:R-:W-:-:S03]  /*07d0*/  FSEL R3, R4, +INF , !P1 ;  /* 0x7f80000004037808 */ /* 0x000fc60004800000 */
[----:B------:R-:W-:Y:S01]  /*07e0*/  FFMA.FTZ R4, -R17, 0.693145751953125, R12 ;  /* 0x3f31720011047823 */ /* 0x000fe2000001010c */
[----:B------:R-:W-:Y:S01]  /*07f0*/  FADD R15, R0, R0 ;  /* 0x00000000000f7221 */ /* 0x000fe20000000000 */
[----:B------:R-:W-:Y:S02]  /*0800*/  @P6 FSEL R15, R3, -1, P0 ;  /* 0xbf800000030f6808 */ /* 0x000fe40000000000 */
[C---:B------:R-:W-:Y:S01]  /*0810*/  FFMA.FTZ R4, -R17.reuse, 1.428606765330187045e-06, R4 ;  /* 0x35bfbe8e11047823 */ /* 0x040fe20000010104 */
[----:B------:R-:W-:Y:S02]  /*0820*/  FSETP.NEU.AND P0, PT, R17, 128, PT ;  /* 0x430000001100780b */ /* 0x000fe40003f0d000 */
[----:B------:R-:W-:Y:S01]  /*0830*/  FSEL R27, R27, 127, P4 ;  /* 0x42fe00001b1b7808 */ /* 0x000fe20002000000 */
[----:B------:R-:W-:Y:S01]  /*0840*/  FFMA.FTZ R3, R4, R5, 0.0083824126049876213074 ;  /* 0x3c09566304037423 */ /* 0x000fe20000010005 */
[----:B------:R-:W-:Y:S02]  /*0850*/  FSEL R16, R17, 127, P0 ;  /* 0x42fe000011107808 */ /* 0x000fe40000000000 */
[----:B------:R-:W-:-:S02]  /*0860*/  FSETP.GEU.AND P3, PT, R27, -25, PT ;  /* 0xc1c800001b00780b */ /* 0x000fc40003f6e000 */
[----:B------:R-:W-:Y:S01]  /*0870*/  FSETP.GT.AND P1, PT, R27, 128, PT ;  /* 0x430000001b00780b */ /* 0x000fe20003f24000 */
[C---:B------:R-:W-:Y:S02]  /*0880*/  FFMA.FTZ R27, R4.reuse, R3, 0.041667830199003219604 ;  /* 0x3d2aabe3041b7423 */ /* 0x040fe40000010003 */
[----:B------:R-:W0:Y:S02]  /*0890*/  MUFU.EX2 R3, R16 ;  /* 0x0000001000037308 */ /* 0x000e240000000800 */
[----:B------:R-:W-:-:S04]  /*08a0*/  FFMA.FTZ R27, R4, R27, 0.16666397452354431152 ;  /* 0x3e2aa9f6041b7423 */ /* 0x000fc8000001001b */
[----:B------:R-:W-:-:S04]  /*08b0*/  FFMA.FTZ R27, R4, R27, 0.49999994039535522461 ;  /* 0x3efffffe041b7423 */ /* 0x000fc8000001001b */
[----:B------:R-:W-:-:S04]  /*08c0*/  FMUL R27, R4, R27 ;  /* 0x0000001b041b7220 */ /* 0x000fc80000400000 */
[----:B------:R-:W-:Y:S01]  /*08d0*/  FFMA.FTZ R4, R4, R27, R4 ;  /* 0x0000001b04047223 */ /* 0x000fe20000010004 */
[----:B0-----:R-:W-:Y:S01]  /*08e0*/  FADD R28, R3, -1 ;  /* 0xbf800000031c7421 */ /* 0x001fe20000000000 */
[----:B------:R-:W-:-:S03]  /*08f0*/  FMUL R27, R13, 1.4426950216293334961 ;  /* 0x3fb8aa3b0d1b7820 */ /* 0x000fc60000400000 */
[----:B------:R-:W-:Y:S02]  /*0900*/  FFMA.FTZ R3, R3, R4, R28 ;  /* 0x0000000403037223 */ /* 0x000fe4000001001c */
[----:B------:R-:W0:Y:S01]  /*0910*/  FRND R4, R27 ;  /* 0x0000001b00047307 */ /* 0x000e220000201000 */
[----:B------:R-:W-:Y:S01]  /*0920*/  FSEL R20, R20, 127, P5 ;  /* 0x42fe000014147808 */ /* 0x000fe20002800000 */
[----:B------:R-:W-:Y:S01]  /*0930*/  @!P5 FADD R6, R6, R6 ;  /* 0x000000060606d221 */ /* 0x000fe20000000000 */
[----:B------:R-:W-:Y:S02]  /*0940*/  FADD.FTZ R16, |R13|, -RZ ;  /* 0x800000ff0d107221 */ /* 0x000fe40000010200 */
[----:B------:R-:W-:Y:S02]  /*0950*/  FSETP.GT.AND P6, PT, R20, 128, PT ;  /* 0x430000001400780b */ /* 0x000fe40003fc4000 */
[----:B------:R-:W-:Y:S02]  /*0960*/  FSETP.NEU.AND P5, PT, R21, RZ, PT ;  /* 0x000000ff1500720b */ /* 0x000fe40003fad000 */
[----:B------:R-:W-:-:S02]  /*0970*/  FSEL R6, R6, +INF , !P6 ;  /* 0x7f80000006067808 */ /* 0x000fc40007000000 */
[----:B------:R-:W-:-:S04]  /*0980*/  FSETP.GEU.AND P6, PT, R16, 0.40999999642372131348, PT ;  /* 0x3ed1eb851000780b */ /* 0x000fc80003fce000 */
[----:B0-----:R-:W-:Y:S02]  /*0990*/  FSEL R4, R4, RZ, P6 ;  /* 0x000000ff04047208 */ /* 0x001fe40003000000 */
[----:B------:R-:W-:Y:S01]  /*09a0*/  FSETP.GEU.AND P6, PT, R20, -25, PT ;  /* 0xc1c800001400780b */ /* 0x000fe20003fce000 */
[----:B------:R-:W-:Y:S02]  /*09b0*/  FADD R16, R21, R21 ;  /* 0x0000001515107221 */ /* 0x000fe40000000000 */
[----:B------:R-:W-:Y:S01]  /*09c0*/  FFMA.FTZ R27, -R4, 0.693145751953125, R13 ;  /* 0x3f317200041b7823 */ /* 0x000fe2000001010d */
[----:B------:R-:W-:Y:S02]  /*09d0*/  @P5 FSEL R16, R6, -1, P6 ;  /* 0xbf80000006105808 */ /* 0x000fe40003000000 */
[----:B------:R-:W-:Y:S01]  /*09e0*/  FSEL R17, R17, 127, P0 ;  /* 0x42fe000011117808 */ /* 0x000fe20000000000 */
[C---:B------:R-:W-:Y:S01]  /*09f0*/  FFMA.FTZ R6, -R4.reuse, 1.428606765330187045e-06, R27 ;  /* 0x35bfbe8e04067823 */ /* 0x040fe2000001011b */
[----:B------:R-:W-:Y:S01]  /*0a00*/  @!P4 FADD R19, R19, R19 ;  /* 0x000000131313c221 */ /* 0x000fe20000000000 */
[----:B------:R-:W-:-:S02]  /*0a10*/  FSETP.NEU.AND P4, PT, R4, 128, PT ;  /* 0x430000000400780b */ /* 0x000fc40003f8d000 */
[C---:B------:R-:W-:Y:S02]  /*0a20*/  FSETP.GEU.AND P5, PT, R17.reuse, -25, PT ;  /* 0xc1c800001100780b */ /* 0x040fe40003fae000 */
[----:B------:R-:W-:Y:S01]  /*0a30*/  FSETP.GT.AND P6, PT, R17, 128, PT ;  /* 0x430000001100780b */ /* 0x000fe20003fc4000 */
[----:B------:R-:W-:Y:S01]  /*0a40*/  FFMA.FTZ R17, R6, R5, 0.0083824126049876213074 ;  /* 0x3c09566306117423 */ /* 0x000fe20000010005 */
[----:B------:R-:W-:-:S03]  /*0a50*/  FSEL R4, R4, 127, P4 ;  /* 0x42fe000004047808 */ /* 0x000fc60002000000 */
[----:B------:R-:W-:Y:S01]  /*0a60*/  FFMA.FTZ R17, R6, R17, 0.041667830199003219604 ;  /* 0x3d2aabe306117423 */ /* 0x000fe20000010011 */
[----:B------:R-:W-:Y:S01]  /*0a70*/  FSEL R19, R19, +INF , !P1 ;  /* 0x7f80000013137808 */ /* 0x000fe20004800000 */
[----:B------:R-:W0:Y:S01]  /*0a80*/  MUFU.EX2 R20, R4 ;  /* 0x0000000400147308 */ /* 0x000e220000000800 */
[----:B------:R-:W-:Y:S01]  /*0a90*/  FSETP.NEU.AND P1, PT, R22, RZ, PT ;  /* 0x000000ff1600720b */ /* 0x000fe20003f2d000 */
[----:B------:R-:W-:-:S04]  /*0aa0*/  FFMA.FTZ R17, R6, R17, 0.16666397452354431152 ;  /* 0x3e2aa9f606117423 */ /* 0x000fc80000010011 */
[----:B------:R-:W-:-:S04]  /*0ab0*/  FFMA.FTZ R17, R6, R17, 0.49999994039535522461 ;  /* 0x3efffffe06117423 */ /* 0x000fc80000010011 */
[----:B------:R-:W-:-:S04]  /*0ac0*/  FMUL R17, R6, R17 ;  /* 0x0000001106117220 */ /* 0x000fc80000400000 */
[----:B------:R-:W-:Y:S01]  /*0ad0*/  FFMA.FTZ R27, R6, R17, R6 ;  /* 0x00000011061b7223 */ /* 0x000fe20000010006 */
[----:B------:R-:W-:Y:S01]  /*0ae0*/  FADD R17, R22, R22 ;  /* 0x0000001616117221 */ /* 0x000fe20000000000 */
[----:B------:R-:W-:Y:S01]  /*0af0*/  @P1 FSEL R17, R19, -1, P3 ;  /* 0xbf80000013111808 */ /* 0x000fe20001800000 */
[----:B0-----:R-:W-:-:S04]  /*0b00*/  FADD R19, R20, -1 ;  /* 0xbf80000014137421 */ /* 0x001fc80000000000 */
[----:B------:R-:W-:Y:S01]  /*0b10*/  FFMA.FTZ R6, R20, R27, R19 ;  /* 0x0000001b14067223 */ /* 0x000fe20000010013 */
[----:B------:R-:W-:-:S04]  /*0b20*/  FMUL R20, R14, 1.4426950216293334961 ;  /* 0x3fb8aa3b0e147820 */ /* 0x000fc80000400000 */
[----:B------:R-:W0:Y:S01]  /*0b30*/  FRND R19, R20 ;  /* 0x0000001400137307 */ /* 0x000e220000201000 */
[----:B------:R-:W-:-:S05]  /*0b40*/  FADD.FTZ R27, |R14|, -RZ ;  /* 0x800000ff0e1b7221 */ /* 0x000fca0000010200 */
[----:B------:R-:W-:-:S04]  /*0b50*/  FSETP.GEU.AND P3, PT, R27, 0.40999999642372131348, PT ;  /* 0x3ed1eb851b00780b */ /* 0x000fc80003f6e000 */
[----:B0-----:R-:W-:-:S05]  /*0b60*/  FSEL R19, R19, RZ, P3 ;  /* 0x000000ff13137208 */ /* 0x001fca0001800000 */
[----:B------:R-:W-:-:S04]  /*0b70*/  FFMA.FTZ R28, -R19, 0.693145751953125, R14 ;  /* 0x3f317200131c7823 */ /* 0x000fc8000001010e */
[----:B------:R-:W-:Y:S01]  /*0b80*/  FFMA.FTZ R20, -R19, 1.428606765330187045e-06, R28 ;  /* 0x35bfbe8e13147823 */ /* 0x000fe2000001011c */
[C---:B------:R-:W-:Y:S02]  /*0b90*/  FSETP.NEU.AND P1, PT, R23.reuse, RZ, PT ;  /* 0x000000ff1700720b */ /* 0x040fe40003f2d000 */
[----:B------:R-:W-:Y:S01]  /*0ba0*/  FSEL R18, R18, 127, P2 ;  /* 0x42fe000012127808 */ /* 0x000fe20001000000 */
[----:B------:R-:W-:Y:S01]  /*0bb0*/  FFMA.FTZ R27, R20, R5, 0.0083824126049876213074 ;  /* 0x3c095663141b7423 */ /* 0x000fe20000010005 */
[----:B------:R-:W-:Y:S02]  /*0bc0*/  @!P2 FADD R26, R26, R26 ;  /* 0x0000001a1a1aa221 */ /* 0x000fe40000000000 */
[----:B------:R-:W-:Y:S01]  /*0bd0*/  FSETP.GT.AND P2, PT, R18, 128, PT ;  /* 0x430000001200780b */ /* 0x000fe20003f44000 */
[----:B------:R-:W-:Y:S01]  /*0be0*/  FFMA.FTZ R27, R20, R27, 0.041667830199003219604 ;  /* 0x3d2aabe3141b7423 */ /* 0x000fe2000001001b */
[----:B------:R-:W-:Y:S02]  /*0bf0*/  FSETP.GEU.AND P3, PT, R18, -25, PT ;  /* 0xc1c800001200780b */ /* 0x000fe40003f6e000 */
[----:B------:R-:W-:Y:S01]  /*0c00*/  FSEL R26, R26, +INF , !P2 ;  /* 0x7f8000001a1a7808 */ /* 0x000fe20005000000 */
[----:B------:R-:W-:Y:S01]  /*0c10*/  FFMA.FTZ R27, R20, R27, 0.16666397452354431152 ;  /* 0x3e2aa9f6141b7423 */ /* 0x000fe2000001001b */
[----:B------:R-:W-:-:S02]  /*0c20*/  FADD R18, R23, R23 ;  /* 0x0000001717127221 */ /* 0x000fc40000000000 */
[----:B------:R-:W-:Y:S01]  /*0c30*/  @P1 FSEL R18, R26, -1, P3 ;  /* 0xbf8000001a121808 */ /* 0x000fe20001800000 */
[----:B------:R-:W-:Y:S01]  /*0c40*/  FFMA.FTZ R27, R20, R27, 0.49999994039535522461 ;  /* 0x3efffffe141b7423 */ /* 0x000fe2000001001b */
[----:B------:R-:W-:Y:S01]  /*0c50*/  FSETP.NEU.AND P1, PT, R19, 128, PT ;  /* 0x430000001300780b */ /* 0x000fe20003f2d000 */
[----:B------:R-:W-:Y:S01]  /*0c60*/  @!P0 FADD R3, R3, R3 ;  /* 0x0000000303038221 */ /* 0x000fe20000000000 */
[----:B------:R-:W-:Y:S01]  /*0c70*/  FSETP.GEU.AND P2, PT, R4, -25, PT ;  /* 0xc1c800000400780b */ /* 0x000fe20003f4e000 */
[----:B------:R-:W-:Y:S01]  /*0c80*/  FMUL R27, R20, R27 ;  /* 0x0000001b141b7220 */ /* 0x000fe20000400000 */
[----:B------:R-:W-:Y:S02]  /*0c90*/  FSETP.GT.AND P3, PT, R4, 128, PT ;  /* 0x430000000400780b */ /* 0x000fe40003f64000 */
[----:B------:R-:W-:Y:S01]  /*0ca0*/  FSEL R4, R19, 127, P1 ;  /* 0x42fe000013047808 */ /* 0x000fe20000800000 */
[----:B------:R-:W-:Y:S01]  /*0cb0*/  FFMA.FTZ R26, R20, R27, R20 ;  /* 0x0000001b141a7223 */ /* 0x000fe20000010014 */
[----:B------:R-:W-:-:S02]  /*0cc0*/  FSETP.NEU.AND P0, PT, R12, RZ, PT ;  /* 0x000000ff0c00720b */ /* 0x000fc40003f0d000 */
[----:B------:R-:W-:Y:S02]  /*0cd0*/  FSEL R20, R3, +INF , !P6 ;  /* 0x7f80000003147808 */ /* 0x000fe40007000000 */
[----:B------:R-:W0:Y:S01]  /*0ce0*/  MUFU.EX2 R3, R4 ;  /* 0x0000000400037308 */ /* 0x000e220000000800 */
[----:B------:R-:W-:Y:S01]  /*0cf0*/  FSETP.NEU.AND P6, PT, R13, RZ, PT ;  /* 0x000000ff0d00720b */ /* 0x000fe20003fcd000 */
[----:B------:R-:W-:Y:S01]  /*0d00*/  @!P4 FADD R6, R6, R6 ;  /* 0x000000060606c221 */ /* 0x000fe20000000000 */
[----:B------:R-:W-:-:S04]  /*0d10*/  FADD R19, R12, R12 ;  /* 0x0000000c0c137221 */ /* 0x000fc80000000000 */
[----:B------:R-:W-:Y:S02]  /*0d20*/  FSEL R6, R6, +INF , !P3 ;  /* 0x7f80000006067808 */ /* 0x000fe40005800000 */
[----:B------:R-:W-:Y:S01]  /*0d30*/  @P0 FSEL R19, R20, -1, P5 ;  /* 0xbf80000014130808 */ /* 0x000fe20002800000 */
[----:B------:R-:W-:-:S04]  /*0d40*/  FADD R20, R13, R13 ;  /* 0x0000000d0d147221 */ /* 0x000fc80000000000 */
[----:B------:R-:W-:Y:S01]  /*0d50*/  @P6 FSEL R20, R6, -1, P2 ;  /* 0xbf80000006146808 */ /* 0x000fe20001000000 */
[----:B0-----:R-:W-:-:S04]  /*0d60*/  FADD R6, R3, -1 ;  /* 0xbf80000003067421 */ /* 0x001fc80000000000 */
[----:B------:R-:W-:Y:S01]  /*0d70*/  FFMA.FTZ R26, R3, R26, R6 ;  /* 0x0000001a031a7223 */ /* 0x000fe20000010006 */
[----:B------:R-:W-:-:S06]  /*0d80*/  FMUL R3, R7, 1.4426950216293334961 ;  /* 0x3fb8aa3b07037820 */ /* 0x000fcc0000400000 */
[----:B------:R-:W0:Y:S01]  /*0d90*/  FRND R3, R3 ;  /* 0x0000000300037307 */ /* 0x000e220000201000 */
[----:B------:R-:W-:-:S05]  /*0da0*/  FADD.FTZ R6, |R7|, -RZ ;  /* 0x800000ff07067221 */ /* 0x000fca0000010200 */
[----:B------:R-:W-:Y:S01]  /*0db0*/  FSETP.GEU.AND P2, PT, R6, 0.40999999642372131348, PT ;  /* 0x3ed1eb850600780b */ /* 0x000fe20003f4e000 */
[----:B------:R-:W-:Y:S01]  /*0dc0*/  @!P1 FADD R26, R26, R26 ;  /* 0x0000001a1a1a9221 */ /* 0x000fe20000000000 */
[C---:B------:R-:W-:Y:S02]  /*0dd0*/  FSETP.GT.AND P0, PT, R4.reuse, 128, PT ;  /* 0x430000000400780b */ /* 0x040fe40003f04000 */
[----:B0-----:R-:W-:Y:S02]  /*0de0*/  FSEL R6, R3, RZ, P2 ;  /* 0x000000ff03067208 */ /* 0x001fe40001000000 */
[----:B------:R-:W-:-:S03]  /*0df0*/  FSETP.GEU.AND P1, PT, R4, -25, PT ;  /* 0xc1c800000400780b */ /* 0x000fc60003f2e000 */
[----:B------:R-:W-:Y:S01]  /*0e00*/  FFMA.FTZ R3, -R6, 0.693145751953125, R7 ;  /* 0x3f31720006037823 */ /* 0x000fe20000010107 */
[----:B------:R-:W-:-:S03]  /*0e10*/  FSEL R26, R26, +INF , !P0 ;  /* 0x7f8000001a1a7808 */ /* 0x000fc60004000000 */
[C---:B------:R-:W-:Y:S01]  /*0e20*/  FFMA.FTZ R4, -R6.reuse, 1.428606765330187045e-06, R3 ;  /* 0x35bfbe8e06047823 */ /* 0x040fe20000010103 */
[----:B------:R-:W-:-:S03]  /*0e30*/  FSETP.NEU.AND P0, PT, R6, 128, PT ;  /* 0x430000000600780b */ /* 0x000fc60003f0d000 */
[----:B------:R-:W-:Y:S01]  /*0e40*/  FFMA.FTZ R5, R4, R5, 0.0083824126049876213074 ;  /* 0x3c09566304057423 */ /* 0x000fe20000010005 */
[----:B------:R-:W-:-:S03]  /*0e50*/  FSEL R3, R6, 127, P0 ;  /* 0x42fe000006037808 */ /* 0x000fc60000000000 */
[C---:B------:R-:W-:Y:S02]  /*0e60*/  FFMA.FTZ R29, R4.reuse, R5, 0.041667830199003219604 ;  /* 0x3d2aabe3041d7423 */ /* 0x040fe40000010005 */
[----:B------:R-:W0:Y:S02]  /*0e70*/  MUFU.EX2 R5, R3 ;  /* 0x0000000300057308 */ /* 0x000e240000000800 */
[----:B------:R-:W-:Y:S01]  /*0e80*/  FFMA.FTZ R29, R4, R29, 0.16666397452354431152 ;  /* 0x3e2aa9f6041d7423 */ /* 0x000fe2000001001d */
[----:B------:R-:W-:-:S03]  /*0e90*/  FSETP.NEU.AND P3, PT, R14, RZ, PT ;  /* 0x000000ff0e00720b */ /* 0x000fc60003f6d000 */
[----:B------:R-:W-:-:S04]  /*0ea0*/  FFMA.FTZ R29, R4, R29, 0.49999994039535522461 ;  /* 0x3efffffe041d7423 */ /* 0x000fc8000001001d */
[----:B------:R-:W-:Y:S01]  /*0eb0*/  FMUL R29, R4, R29 ;  /* 0x0000001d041d7220 */ /* 0x000fe20000400000 */
[----:B------:R-:W-:-:S03]  /*0ec0*/  FADD R27, R14, R14 ;  /* 0x0000000e0e1b7221 */ /* 0x000fc60000000000 */
[----:B------:R-:W-:Y:S01]  /*0ed0*/  FFMA.FTZ R4, R4, R29, R4 ;  /* 0x0000001d04047223 */ /* 0x000fe20000010004 */
[----:B0-----:R-:W-:Y:S01]  /*0ee0*/  FADD R6, R5, -1 ;  /* 0xbf80000005067421 */ /* 0x001fe20000000000 */
[----:B------:R-:W-:-:S03]  /*0ef0*/  @P3 FSEL R27, R26, -1, P1 ;  /* 0xbf8000001a1b3808 */ /* 0x000fc60000800000 */
[----:B------:R-:W-:Y:S02]  /*0f00*/  FFMA.FTZ R26, R5, R4, R6 ;  /* 0x00000004051a7223 */ /* 0x000fe40000010006 */
[----:B------:R-:W0:Y:S02]  /*0f10*/  LDC.64 R4, c[0x0][0x230] ;  /* 0x00008c00ff047b82 */ /* 0x000e240000000a00 */
[----:B------:R-:W-:Y:S01]  /*0f20*/  @!P0 FADD R26, R26, R26 ;  /* 0x0000001a1a1a8221 */ /* 0x000fe20000000000 */
[----:B------:R-:W-:Y:S02]  /*0f30*/  FSETP.NEU.AND P0, PT, R7, RZ, PT ;  /* 0x000000ff0700720b */ /* 0x000fe40003f0d000 */
[C---:B------:R-:W-:Y:S02]  /*0f40*/  FSETP.GT.AND P4, PT, R3.reuse, 128, PT ;  /* 0x430000000300780b */ /* 0x040fe40003f84000 */
[----:B------:R-:W-:Y:S02]  /*0f50*/  FSETP.GT.AND P2, PT, R14, RZ, PT ;  /* 0x000000ff0e00720b */ /* 0x000fe40003f44000 */
[----:B------:R-:W-:-:S02]  /*0f60*/  FSETP.GEU.AND P1, PT, R3, -25, PT ;  /* 0xc1c800000300780b */ /* 0x000fc40003f2e000 */
[----:B------:R-:W-:Y:S02]  /*0f70*/  FSEL R6, R14, R27, P2 ;  /* 0x0000001b0e067208 */ /* 0x000fe40001000000 */
[----:B------:R-:W-:Y:S02]  /*0f80*/  FSEL R26, R26, +INF , !P4 ;  /* 0x7f8000001a1a7808 */ /* 0x000fe40006000000 */
[----:B------:R-:W-:Y:S02]  /*0f90*/  FSETP.GT.AND P2, PT, R13, RZ, PT ;  /* 0x000000ff0d00720b */ /* 0x000fe40003f44000 */
[----:B------:R-:W-:Y:S02]  /*0fa0*/  FSETP.GT.AND P3, PT, R12, RZ, PT ;  /* 0x000000ff0c00720b */ /* 0x000fe40003f64000 */
[----:B------:R-:W-:Y:S01]  /*0fb0*/  FSEL R26, R26, -1, P1 ;  /* 0xbf8000001a1a7808 */ /* 0x000fe20000800000 */
[----:B------:R-:W-:Y:S01]  /*0fc0*/  @!P0 FADD R26, R7, R7 ;  /* 0x00000007071a8221 */ /* 0x000fe20000000000 */
[----:B------:R-:W-:Y:S01]  /*0fd0*/  FSETP.GT.AND P4, PT, R23, RZ, PT ;  /* 0x000000ff1700720b */ /* 0x000fe20003f84000 */
[----:B0-----:R-:W-:Y:S01]  /*0fe0*/  IMAD.WIDE R2, R2, 0x4, R4 ;  /* 0x0000000402027825 */ /* 0x001fe200078e0204 */
[----:B------:R-:W-:-:S02]  /*0ff0*/  FSEL R5, R13, R20, P2 ;  /* 0x000000140d057208 */ /* 0x000fc40001000000 */
[----:B------:R-:W-:Y:S02]  /*1000*/  FSEL R4, R12, R19, P3 ;  /* 0x000000130c047208 */ /* 0x000fe40001800000 */
[----:B------:R-:W-:Y:S02]  /*1010*/  FSETP.GT.AND P1, PT, R22, RZ, PT ;  /* 0x000000ff1600720b */ /* 0x000fe40003f24000 */
[----:B------:R-:W-:Y:S02]  /*1020*/  FSETP.GT.AND P2, PT, R21, RZ, PT ;  /* 0x000000ff1500720b */ /* 0x000fe40003f44000 */
[----:B------:R-:W-:Y:S02]  /*1030*/  FSETP.GT.AND P3, PT, R0, RZ, PT ;  /* 0x000000ff0000720b */ /* 0x000fe40003f64000 */
[----:B------:R-:W-:Y:S02]  /*1040*/  FSETP.GT.AND P0, PT, R7, RZ, PT ;  /* 0x000000ff0700720b */ /* 0x000fe40003f04000 */
[----:B------:R-:W-:-:S02]  /*1050*/  FSEL R23, R23, R18, P4 ;  /* 0x0000001217177208 */ /* 0x000fc40002000000 */
[----:B------:R-:W-:Y:S02]  /*1060*/  FSEL R22, R22, R17, P1 ;  /* 0x0000001116167208 */ /* 0x000fe40000800000 */
[----:B------:R-:W-:Y:S02]  /*1070*/  FSEL R21, R21, R16, P2 ;  /* 0x0000001015157208 */ /* 0x000fe40001000000 */
[----:B------:R-:W-:Y:S02]  /*1080*/  FSEL R20, R0, R15, P3 ;  /* 0x0000000f00147208 */ /* 0x000fe40001800000 */
[----:B------:R-:W-:Y:S01]  /*1090*/  FSEL R7, R7, R26, P0 ;  /* 0x0000001a07077208 */ /* 0x000fe20000000000 */
[----:B------:R-:W-:Y:S04]  /*10a0*/  STG.E.128 desc[UR4][R24.64+0x800], R8 ;  /* 0x0008000818007986 */ /* 0x000fe8000c101d04 */
[----:B------:R-:W-:Y:S04]  /*10b0*/  STG.E.128 desc[UR4][R2.64], R20 ;  /* 0x0000001402007986 */ /* 0x000fe8000c101d04 */
[----:B------:R-:W-:Y:S01]  /*10c0*/  STG.E.128 desc[UR4][R2.64+0x800], R4 ;  /* 0x0008000402007986 */ /* 0x000fe2000c101d04 */
[----:B------:R-:W-:Y:S05]  /*10d0*/  EXIT ;  /* 0x000000000000794d */ /* 0x000fea0003800000 */
.L_x_0:
[----:B------:R-:W-:-:S00]  /*10e0*/  BRA `(.L_x_0) ;  /* 0xfffffffc00fc7947 */ /* 0x000fc0000383ffff */
[----:B------:R-:W-:-:S00]  /*10f0*/  NOP ;  /* 0x0000000000007918 */ /* 0x000fc00000000000 */
        /* <DEDUP_REMOVED lines=8> */
.L_x_1:


//--------------------- .nv.global.init           --------------------------
	.section	.nv.global.init,"aw",@progbits
.nv.global.init:
	.type		_$_str,@object
	.size		_$_str,(.L_0 - _$_str)
_$_str:
        /*0000*/ 	.byte	0x5f, 0x5f, 0x43, 0x55, 0x44, 0x41, 0x5f, 0x46, 0x54, 0x5a, 0x00
.L_0:


//--------------------- .nv.constant0.triton_poi_fused_add_convolution_elu_mul_15 --------------------------
	.section	.nv.constant0.triton_poi_fused_add_convolution_elu_mul_15,"a",@progbits
	.sectionflags	@""
	.align	4
.nv.constant0.triton_poi_fused_add_convolution_elu_mul_15:
	.zero		572
